	.headerflags	@"EF_CUDA_TEXMODE_UNIFIED EF_CUDA_64BIT_ADDRESS EF_CUDA_SM86 EF_CUDA_VIRTUAL_SM(EF_CUDA_SM86)"
	.elftype	@"ET_EXEC"


//--------------------- .nv.info                  --------------------------
	.section	.nv.info,"",@"SHT_CUDA_INFO"
	.align	4


	//----- nvinfo : EIATTR_REGCOUNT
	.align		4
        /*0000*/ 	.byte	0x04, 0x2f
        /*0002*/ 	.short	(.L_1 - .L_0)
	.align		4
.L_0:
        /*0004*/ 	.word	index@(triton_per_fused__to_copy_mean_pow_13)
        /*0008*/ 	.word	0x0000000f


	//----- nvinfo : EIATTR_MIN_STACK_SIZE
	.align		4
.L_1:
        /*000c*/ 	.byte	0x04, 0x12
        /*000e*/ 	.short	(.L_3 - .L_2)
	.align		4
.L_2:
        /*0010*/ 	.word	index@(triton_per_fused__to_copy_mean_pow_13)
        /*0014*/ 	.word	0x00000000


	//----- nvinfo : EIATTR_FRAME_SIZE
	.align		4
.L_3:
        /*0018*/ 	.byte	0x04, 0x11
        /*001a*/ 	.short	(.L_5 - .L_4)
	.align		4
.L_4:
        /*001c*/ 	.word	index@(triton_per_fused__to_copy_mean_pow_13)
        /*0020*/ 	.word	0x00000000


	//----- nvinfo : EIATTR_MIN_STACK_SIZE
	.align		4
.L_5:
        /*0024*/ 	.byte	0x04, 0x12
        /*0026*/ 	.short	(.L_7 - .L_6)
	.align		4
.L_6:
        /*0028*/ 	.word	index@(triton_per_fused__to_copy_mean_pow_13)
        /*002c*/ 	.word	0x00000000
.L_7:


//--------------------- .nv.info.triton_per_fused__to_copy_mean_pow_13 --------------------------
	.section	.nv.info.triton_per_fused__to_copy_mean_pow_13,"",@"SHT_CUDA_INFO"
	.sectionflags	@""
	.align	4


	//----- nvinfo : EIATTR_CUDA_API_VERSION
	.align		4
        /*0000*/ 	.byte	0x04, 0x37
        /*0002*/ 	.short	(.L_9 - .L_8)
.L_8:
        /*0004*/ 	.word	0x0000007c


	//----- nvinfo : EIATTR_SW2861232_WAR
	.align		4
.L_9:
        /*0008*/ 	.byte	0x01, 0x35
	.zero		2


	//----- nvinfo : EIATTR_PARAM_CBANK
	.align		4
        /*000c*/ 	.byte	0x04, 0x0a
        /*000e*/ 	.short	(.L_11 - .L_10)
	.align		4
.L_10:
        /*0010*/ 	.word	index@(.nv.constant0.triton_per_fused__to_copy_mean_pow_13)
        /*0014*/ 	.short	0x0160
        /*0016*/ 	.short	0x0020


	//----- nvinfo : EIATTR_CBANK_PARAM_SIZE
	.align		4
.L_11:
        /*0018*/ 	.byte	0x03, 0x19
        /*001a*/ 	.short	0x0020


	//----- nvinfo : EIATTR_KPARAM_INFO
	.align		4
        /*001c*/ 	.byte	0x04, 0x17
        /*001e*/ 	.short	(.L_13 - .L_12)
.L_12:
        /*0020*/ 	.word	0x00000000
        /*0024*/ 	.short	0x0004
        /*0026*/ 	.short	0x0018
        /*0028*/ 	.byte	0x00, 0xf4, 0x21, 0x00


	//----- nvinfo : EIATTR_KPARAM_INFO
	.align		4
.L_13:
        /*002c*/ 	.byte	0x04, 0x17
        /*002e*/ 	.short	(.L_15 - .L_14)
.L_14:
        /*0030*/ 	.word	0x00000000
        /*0034*/ 	.short	0x0003
        /*0036*/ 	.short	0x0014
        /*0038*/ 	.byte	0x00, 0xf0, 0x11, 0x00


	//----- nvinfo : EIATTR_KPARAM_INFO
	.align		4
.L_15:
        /*003c*/ 	.byte	0x04, 0x17
        /*003e*/ 	.short	(.L_17 - .L_16)
.L_16:
        /*0040*/ 	.word	0x00000000
        /*0044*/ 	.short	0x0002
        /*0046*/ 	.short	0x0010
        /*0048*/ 	.byte	0x00, 0xf0, 0x11, 0x00


	//----- nvinfo : EIATTR_KPARAM_INFO
	.align		4
.L_17:
        /*004c*/ 	.byte	0x04, 0x17
        /*004e*/ 	.short	(.L_19 - .L_18)
.L_18:
        /*0050*/ 	.word	0x00000000
        /*0054*/ 	.short	0x0001
        /*0056*/ 	.short	0x0008
        /*0058*/ 	.byte	0x00, 0xf4, 0x21, 0x00


	//----- nvinfo : EIATTR_KPARAM_INFO
	.align		4
.L_19:
        /*005c*/ 	.byte	0x04, 0x17
        /*005e*/ 	.short	(.L_21 - .L_20)
.L_20:
        /*0060*/ 	.word	0x00000000
        /*0064*/ 	.short	0x0000
        /*0066*/ 	.short	0x0000
        /*0068*/ 	.byte	0x00, 0xf4, 0x21, 0x00


	//----- nvinfo : EIATTR_MAXREG_COUNT
	.align		4
.L_21:
        /*006c*/ 	.byte	0x03, 0x1b
        /*006e*/ 	.short	0x00ff


	//----- nvinfo : EIATTR_COOP_GROUP_MASK_REGIDS
	.align		4
        /*0070*/ 	.byte	0x04, 0x29
        /*0072*/ 	.short	(.L_23 - .L_22)


	//   ....[0]....
.L_22:
        /*0074*/ 	.word	0xffffffff


	//   ....[1]....
        /*0078*/ 	.word	0xffffffff


	//   ....[2]....
        /*007c*/ 	.word	0xffffffff


	//   ....[3]....
        /*0080*/ 	.word	0xffffffff


	//   ....[4]....
        /*0084*/ 	.word	0xffffffff


	//   ....[5]....
        /*0088*/ 	.word	0xffffffff


	//----- nvinfo : EIATTR_COOP_GROUP_INSTR_OFFSETS
	.align		4
.L_23:
        /*008c*/ 	.byte	0x04, 0x28
        /*008e*/ 	.short	(.L_25 - .L_24)


	//   ....[0]....
.L_24:
        /*0090*/ 	.word	0x00000180


	//   ....[1]....
        /*0094*/ 	.word	0x000001b0


	//   ....[2]....
        /*0098*/ 	.word	0x000001e0


	//   ....[3]....
        /*009c*/ 	.word	0x00000210


	//   ....[4]....
        /*00a0*/ 	.word	0x00000230


	//   ....[5]....
        /*00a4*/ 	.word	0x000002a0


	//----- nvinfo : EIATTR_EXIT_INSTR_OFFSETS
	.align		4
.L_25:
        /*00a8*/ 	.byte	0x04, 0x1c
        /*00aa*/ 	.short	(.L_27 - .L_26)


	//   ....[0]....
.L_26:
        /*00ac*/ 	.word	0x000002e0


	//   ....[1]....
        /*00b0*/ 	.word	0x00000330


	//----- nvinfo : EIATTR_REQNTID
	.align		4
.L_27:
        /*00b4*/ 	.byte	0x04, 0x10
        /*00b6*/ 	.short	(.L_29 - .L_28)
.L_28:
        /*00b8*/ 	.word	0x00000040
        /*00bc*/ 	.word	0x00000001
        /*00c0*/ 	.word	0x00000001
.L_29:


//--------------------- .nv.callgraph             --------------------------
	.section	.nv.callgraph,"",@"SHT_CUDA_CALLGRAPH"
	.align	4
	.sectionentsize	8
	.align		4
        /*0000*/ 	.word	0x00000000
	.align		4
        /*0004*/ 	.word	0xffffffff
	.align		4
        /*0008*/ 	.word	0x00000000
	.align		4
        /*000c*/ 	.word	0xfffffffe
	.align		4
        /*0010*/ 	.word	0x00000000
	.align		4
        /*0014*/ 	.word	0xfffffffd
	.align		4
        /*0018*/ 	.word	0x00000000
	.align		4
        /*001c*/ 	.word	0xfffffffc


//--------------------- .nv.rel.action            --------------------------
	.section	.nv.rel.action,"",@"SHT_CUDA_RELOCINFO"
	.align	8
	.sectionentsize	8
        /*0000*/ 	.byte	0x73, 0x00, 0x00, 0x00, 0x00, 0x00, 0x00, 0x00, 0x00, 0x00, 0x00, 0x11, 0x25, 0x00, 0x05, 0x36


//--------------------- .nv.constant0.triton_per_fused__to_copy_mean_pow_13 --------------------------
	.section	.nv.constant0.triton_per_fused__to_copy_mean_pow_13,"a",@progbits
	.sectionflags	@""
	.align	4
.nv.constant0.triton_per_fused__to_copy_mean_pow_13:
	.zero		384


//--------------------- .text.triton_per_fused__to_copy_mean_pow_13 --------------------------
	.section	.text.triton_per_fused__to_copy_mean_pow_13,"ax",@progbits
	.sectionflags	@"SHF_BARRIERS=1"
	.sectioninfo	@"SHI_REGISTERS=15"
	.align	128
        .global         triton_per_fused__to_copy_mean_pow_13
        .type           triton_per_fused__to_copy_mean_pow_13,@function
        .size           triton_per_fused__to_copy_mean_pow_13,(.L_x_2 - triton_per_fused__to_copy_mean_pow_13)
        .other          triton_per_fused__to_copy_mean_pow_13,@"STO_CUDA_ENTRY STV_DEFAULT"
triton_per_fused__to_copy_mean_pow_13:
.text.triton_per_fused__to_copy_mean_pow_13:
[----:B------:R-:W-:Y:S02]  /*0000*/  IMAD.MOV.U32 R1, RZ, RZ, c[0x0][0x28] ;  /* 0x00000a00ff017624 */ /* 0x000fe400078e00ff */
[----:B------:R-:W0:Y:S01]  /*0010*/  S2R R10, SR_CTAID.X ;  /* 0x00000000000a7919 */ /* 0x000e220000002500 */
[----:B------:R-:W-:Y:S01]  /*0020*/  ULDC.64 UR4, c[0x0][0x118] ;  /* 0x0000460000047ab9 */ /* 0x000fe20000000a00 */
[----:B------:R-:W-:Y:S02]  /*0030*/  PRMT R4, RZ, 0x7610, R4 ;  /* 0x00007610ff047816 */ /* 0x000fe40000000004 */
[----:B------:R-:W1:Y:S01]  /*0040*/  S2R R12, SR_TID.X ;  /* 0x00000000000c7919 */ /* 0x000e620000002100 */
[C---:B0-----:R-:W-:Y:S01]  /*0050*/  IMAD.HI R0, R10.reuse, 0x2aaaaaab, RZ ;  /* 0x2aaaaaab0a007827 */ /* 0x041fe200078e02ff */
[----:B------:R-:W-:-:S04]  /*0060*/  ISETP.GE.AND P0, PT, R10, 0x1800, PT ;  /* 0x000018000a00780c */ /* 0x000fc80003f06270 */
[----:B------:R-:W-:-:S04]  /*0070*/  SHF.R.S32.HI R3, RZ, 0x1, R0 ;  /* 0x00000001ff037819 */ /* 0x000fc80000011400 */
[----:B------:R-:W-:Y:S02]  /*0080*/  LEA.HI R3, R0, R3, RZ, 0x1 ;  /* 0x0000000300037211 */ /* 0x000fe400078f08ff */
[----:B-1----:R-:W-:-:S03]  /*0090*/  LOP3.LUT R0, R12, 0x3f, RZ, 0xc0, !PT ;  /* 0x0000003f0c007812 */ /* 0x002fc600078ec0ff */
[----:B------:R-:W-:-:S04]  /*00a0*/  IMAD R5, R3, -0xc, R10 ;  /* 0xfffffff403057824 */ /* 0x000fc800078e020a */
[----:B------:R-:W-:-:S04]  /*00b0*/  IMAD R2, R5, 0x40, R0 ;  /* 0x0000004005027824 */ /* 0x000fc800078e0200 */
[----:B------:R-:W-:Y:S01]  /*00c0*/  IMAD R2, R3, 0x900, R2 ;  /* 0x0000090003027824 */ /* 0x000fe200078e0202 */
[----:B------:R-:W-:-:S04]  /*00d0*/  MOV R3, 0x2 ;  /* 0x0000000200037802 */ /* 0x000fc80000000f00 */
[----:B------:R-:W-:-:S05]  /*00e0*/  IADD3 R2, R2, 0x300, RZ ;  /* 0x0000030002027810 */ /* 0x000fca0007ffe0ff */
[----:B------:R-:W-:Y:S01]  /*00f0*/  IMAD.WIDE R2, R2, R3, c[0x0][0x160] ;  /* 0x0000580002027625 */ /* 0x000fe200078e0203 */
[----:B------:R-:W-:Y:S05]  /*0100*/  @P0 BRA `(.L_x_0) ;  /* 0x0000001000000947 */ /* 0x000fea0003800000 */
[----:B------:R0:W5:Y:S02]  /*0110*/  LDG.E.U16 R4, [R2.64] ;  /* 0x0000000402047981 */ /* 0x000164000c1e1500 */
.L_x_0:
[----:B-----5:R-:W-:Y:S01]  /*0120*/  IMAD.U32 R4, R4, 0x10000, RZ ;  /* 0x0001000004047824 */ /* 0x020fe200078e00ff */
[C---:B------:R-:W-:Y:S02]  /*0130*/  LOP3.LUT P1, RZ, R12.reuse, 0x1f, RZ, 0xc0, !PT ;  /* 0x0000001f0cff7812 */ /* 0x040fe4000782c0ff */
[----:B------:R-:W-:Y:S01]  /*0140*/  ISETP.GE.AND P2, PT, R12, 0x2, PT ;  /* 0x000000020c00780c */ /* 0x000fe20003f46270 */
[----:B------:R-:W-:-:S05]  /*0150*/  FMUL R4, R4, R4 ;  /* 0x0000000404047220 */ /* 0x000fca0000400000 */
[----:B------:R-:W-:Y:S02]  /*0160*/  FSEL R4, R4, RZ, !P0 ;  /* 0x000000ff04047208 */ /* 0x000fe40004000000 */
[----:B------:R-:W-:-:S03]  /*0170*/  ISETP.EQ.AND P0, PT, R0, RZ, !P0 ;  /* 0x000000ff0000720c */ /* 0x000fc60004702270 */
[----:B0-----:R-:W0:Y:S02]  /*0180*/  SHFL.BFLY PT, R3, R4, 0x10, 0x1f ;  /* 0x0e001f0004037f89 */ /* 0x001e2400000e0000 */
[----:B0-----:R-:W-:Y:S01]  /*0190*/  FADD R3, R4, R3 ;  /* 0x0000000304037221 */ /* 0x001fe20000000000 */
[----:B------:R-:W-:-:S04]  /*01a0*/  SHF.R.U32.HI R4, RZ, 0x3, R12 ;  /* 0x00000003ff047819 */ /* 0x000fc8000001160c */
[----:B------:R-:W0:Y:S01]  /*01b0*/  SHFL.BFLY PT, R2, R3, 0x8, 0x1f ;  /* 0x0d001f0003027f89 */ /* 0x000e2200000e0000 */
[----:B------:R-:W-:Y:S01]  /*01c0*/  LOP3.LUT R4, R4, 0x4, RZ, 0xc0, !PT ;  /* 0x0000000404047812 */ /* 0x000fe200078ec0ff */
[----:B0-----:R-:W-:-:S05]  /*01d0*/  FADD R2, R3, R2 ;  /* 0x0000000203027221 */ /* 0x001fca0000000000 */
[----:B------:R-:W0:Y:S02]  /*01e0*/  SHFL.BFLY PT, R5, R2, 0x4, 0x1f ;  /* 0x0c801f0002057f89 */ /* 0x000e2400000e0000 */
[----:B0-----:R-:W-:Y:S01]  /*01f0*/  FADD R5, R2, R5 ;  /* 0x0000000502057221 */ /* 0x001fe20000000000 */
[----:B------:R-:W-:-:S04]  /*0200*/  LOP3.LUT R2, R12, 0x1, RZ, 0xc0, !PT ;  /* 0x000000010c027812 */ /* 0x000fc800078ec0ff */
[----:B------:R-:W0:Y:S02]  /*0210*/  SHFL.BFLY PT, R6, R5, 0x2, 0x1f ;  /* 0x0c401f0005067f89 */ /* 0x000e2400000e0000 */
[----:B0-----:R-:W-:-:S05]  /*0220*/  FADD R6, R5, R6 ;  /* 0x0000000605067221 */ /* 0x001fca0000000000 */
[----:B------:R-:W0:Y:S02]  /*0230*/  SHFL.BFLY PT, R7, R6, 0x1, 0x1f ;  /* 0x0c201f0006077f89 */ /* 0x000e2400000e0000 */
[----:B0-----:R-:W-:-:S05]  /*0240*/  FADD R7, R6, R7 ;  /* 0x0000000706077221 */ /* 0x001fca0000000000 */
[----:B------:R-:W-:Y:S04]  /*0250*/  @!P1 STS [R4], R7 ;  /* 0x0000000704009388 */ /* 0x000fe80000000800 */
[----:B------:R-:W-:Y:S01]  /*0260*/  BAR.SYNC.DEFER_BLOCKING 0x0 ;  /* 0x0000000000007b1d */ /* 0x000fe20000010000 */
[----:B------:R-:W-:-:S04]  /*0270*/  ISETP.NE.U32.AND P1, PT, R2, 0x1, PT ;  /* 0x000000010200780c */ /* 0x000fc80003f25070 */
[----:B------:R-:W-:Y:S01]  /*0280*/  ISETP.LT.AND P1, PT, R12, 0x2, P1 ;  /* 0x000000020c00780c */ /* 0x000fe20000f21270 */
[----:B------:R-:W0:Y:S04]  /*0290*/  @!P2 LDS R8, [R12.X4] ;  /* 0x000000000c08a984 */ /* 0x000e280000004800 */
[----:B0-----:R-:W0:Y:S02]  /*02a0*/  SHFL.BFLY PT, R3, R8, 0x1, 0x1f ;  /* 0x0c201f0008037f89 */ /* 0x001e2400000e0000 */
[----:B0-----:R-:W-:-:S06]  /*02b0*/  FADD R3, R8, R3 ;  /* 0x0000000308037221 */ /* 0x001fcc0000000000 */
[----:B------:R0:W-:Y:S04]  /*02c0*/  @P1 STS [R12.X4], R3 ;  /* 0x000000030c001388 */ /* 0x0001e80000004800 */
[----:B------:R-:W-:Y:S06]  /*02d0*/  BAR.SYNC.DEFER_BLOCKING 0x0 ;  /* 0x0000000000007b1d */ /* 0x000fec0000010000 */
[----:B------:R-:W-:Y:S05]  /*02e0*/  @!P0 EXIT ;  /* 0x000000000000894d */ /* 0x000fea0003800000 */
[----:B0-----:R-:W0:Y:S01]  /*02f0*/  LDS R5, [RZ] ;  /* 0x00000000ff057984 */ /* 0x001e220000000800 */
[----:B------:R-:W-:-:S05]  /*0300*/  MOV R3, 0x4 ;  /* 0x0000000400037802 */ /* 0x000fca0000000f00 */
[----:B------:R-:W-:-:S05]  /*0310*/  IMAD.WIDE R2, R10, R3, c[0x0][0x168] ;  /* 0x00005a000a027625 */ /* 0x000fca00078e0203 */
[----:B0-----:R-:W-:Y:S01]  /*0320*/  STG.E [R2.64], R5 ;  /* 0x0000000502007986 */ /* 0x001fe2000c101904 */
[----:B------:R-:W-:Y:S05]  /*0330*/  EXIT ;  /* 0x000000000000794d */ /* 0x000fea0003800000 */
.L_x_1:
[----:B------:R-:W-:-:S00]  /*0340*/  BRA `(.L_x_1) ;  /* 0xfffffff000007947 */ /* 0x000fc0000383ffff */
[----:B------:R-:W-:-:S00]  /*0350*/  NOP ;  /* 0x0000000000007918 */ /* 0x000fc00000000000 */
        /* <DEDUP_REMOVED lines=10> */
.L_x_2:


//--------------------- .nv.shared.triton_per_fused__to_copy_mean_pow_13 --------------------------
	.section	.nv.shared.triton_per_fused__to_copy_mean_pow_13,"aw",@nobits
	.sectionflags	@""
	.align	16
